	.headerflags	@"EF_CUDA_TEXMODE_UNIFIED EF_CUDA_64BIT_ADDRESS EF_CUDA_ACCELERATORS EF_CUDA_SM90 EF_CUDA_VIRTUAL_SM(EF_CUDA_SM90)"
	.elftype	@"ET_EXEC"


//--------------------- .nv.info                  --------------------------
	.section	.nv.info,"",@"SHT_CUDA_INFO"
	.align	4


	//----- nvinfo : EIATTR_REGCOUNT
	.align		4
        /*0000*/ 	.byte	0x04, 0x2f
        /*0002*/ 	.short	(.L_1 - .L_0)
	.align		4
.L_0:
        /*0004*/ 	.word	index@(triton_poi_fused_add_convolution_mul_28)
        /*0008*/ 	.word	0x00000040


	//----- nvinfo : EIATTR_MIN_STACK_SIZE
	.align		4
.L_1:
        /*000c*/ 	.byte	0x04, 0x12
        /*000e*/ 	.short	(.L_3 - .L_2)
	.align		4
.L_2:
        /*0010*/ 	.word	index@(triton_poi_fused_add_convolution_mul_28)
        /*0014*/ 	.word	0x00000000


	//----- nvinfo : EIATTR_FRAME_SIZE
	.align		4
.L_3:
        /*0018*/ 	.byte	0x04, 0x11
        /*001a*/ 	.short	(.L_5 - .L_4)
	.align		4
.L_4:
        /*001c*/ 	.word	index@(triton_poi_fused_add_convolution_mul_28)
        /*0020*/ 	.word	0x00000000


	//----- nvinfo : EIATTR_MIN_STACK_SIZE
	.align		4
.L_5:
        /*0024*/ 	.byte	0x04, 0x12
        /*0026*/ 	.short	(.L_7 - .L_6)
	.align		4
.L_6:
        /*0028*/ 	.word	index@(triton_poi_fused_add_convolution_mul_28)
        /*002c*/ 	.word	0x00000000
.L_7:


//--------------------- .nv.info.triton_poi_fused_add_convolution_mul_28 --------------------------
	.section	.nv.info.triton_poi_fused_add_convolution_mul_28,"",@"SHT_CUDA_INFO"
	.sectionflags	@""
	.align	4


	//----- nvinfo : EIATTR_CUDA_API_VERSION
	.align		4
        /*0000*/ 	.byte	0x04, 0x37
        /*0002*/ 	.short	(.L_9 - .L_8)
.L_8:
        /*0004*/ 	.word	0x0000007c


	//----- nvinfo : EIATTR_KPARAM_INFO
	.align		4
.L_9:
        /*0008*/ 	.byte	0x04, 0x17
        /*000a*/ 	.short	(.L_11 - .L_10)
.L_10:
        /*000c*/ 	.word	0x00000000
        /*0010*/ 	.short	0x0009
        /*0012*/ 	.short	0x0044
        /*0014*/ 	.byte	0x00, 0xf0, 0x11, 0x00


	//----- nvinfo : EIATTR_KPARAM_INFO
	.align		4
.L_11:
        /*0018*/ 	.byte	0x04, 0x17
        /*001a*/ 	.short	(.L_13 - .L_12)
.L_12:
        /*001c*/ 	.word	0x00000000
        /*0020*/ 	.short	0x0008
        /*0022*/ 	.short	0x0040
        /*0024*/ 	.byte	0x00, 0xf0, 0x11, 0x00


	//----- nvinfo : EIATTR_KPARAM_INFO
	.align		4
.L_13:
        /*0028*/ 	.byte	0x04, 0x17
        /*002a*/ 	.short	(.L_15 - .L_14)
.L_14:
        /*002c*/ 	.word	0x00000000
        /*0030*/ 	.short	0x0007
        /*0032*/ 	.short	0x0038
        /*0034*/ 	.byte	0x00, 0xf4, 0x21, 0x00


	//----- nvinfo : EIATTR_KPARAM_INFO
	.align		4
.L_15:
        /*0038*/ 	.byte	0x04, 0x17
        /*003a*/ 	.short	(.L_17 - .L_16)
.L_16:
        /*003c*/ 	.word	0x00000000
        /*0040*/ 	.short	0x0006
        /*0042*/ 	.short	0x0030
        /*0044*/ 	.byte	0x00, 0xf4, 0x21, 0x00


	//----- nvinfo : EIATTR_KPARAM_INFO
	.align		4
.L_17:
        /*0048*/ 	.byte	0x04, 0x17
        /*004a*/ 	.short	(.L_19 - .L_18)
.L_18:
        /*004c*/ 	.word	0x00000000
        /*0050*/ 	.short	0x0005
        /*0052*/ 	.short	0x0028
        /*0054*/ 	.byte	0x00, 0xf4, 0x21, 0x00


	//----- nvinfo : EIATTR_KPARAM_INFO
	.align		4
.L_19:
        /*0058*/ 	.byte	0x04, 0x17
        /*005a*/ 	.short	(.L_21 - .L_20)
.L_20:
        /*005c*/ 	.word	0x00000000
        /*0060*/ 	.short	0x0004
        /*0062*/ 	.short	0x0020
        /*0064*/ 	.byte	0x00, 0xf4, 0x21, 0x00


	//----- nvinfo : EIATTR_KPARAM_INFO
	.align		4
.L_21:
        /*0068*/ 	.byte	0x04, 0x17
        /*006a*/ 	.short	(.L_23 - .L_22)
.L_22:
        /*006c*/ 	.word	0x00000000
        /*0070*/ 	.short	0x0003
        /*0072*/ 	.short	0x0018
        /*0074*/ 	.byte	0x00, 0xf4, 0x21, 0x00


	//----- nvinfo : EIATTR_KPARAM_INFO
	.align		4
.L_23:
        /*0078*/ 	.byte	0x04, 0x17
        /*007a*/ 	.short	(.L_25 - .L_24)
.L_24:
        /*007c*/ 	.word	0x00000000
        /*0080*/ 	.short	0x0002
        /*0082*/ 	.short	0x0010
        /*0084*/ 	.byte	0x00, 0xf4, 0x21, 0x00


	//----- nvinfo : EIATTR_KPARAM_INFO
	.align		4
.L_25:
        /*0088*/ 	.byte	0x04, 0x17
        /*008a*/ 	.short	(.L_27 - .L_26)
.L_26:
        /*008c*/ 	.word	0x00000000
        /*0090*/ 	.short	0x0001
        /*0092*/ 	.short	0x0008
        /*0094*/ 	.byte	0x00, 0xf4, 0x21, 0x00


	//----- nvinfo : EIATTR_KPARAM_INFO
	.align		4
.L_27:
        /*0098*/ 	.byte	0x04, 0x17
        /*009a*/ 	.short	(.L_29 - .L_28)
.L_28:
        /*009c*/ 	.word	0x00000000
        /*00a0*/ 	.short	0x0000
        /*00a2*/ 	.short	0x0000
        /*00a4*/ 	.byte	0x00, 0xf4, 0x21, 0x00


	//----- nvinfo : EIATTR_SPARSE_MMA_MASK
	.align		4
.L_29:
        /*00a8*/ 	.byte	0x03, 0x50
        /*00aa*/ 	.short	0x0000


	//----- nvinfo : EIATTR_MAXREG_COUNT
	.align		4
        /*00ac*/ 	.byte	0x03, 0x1b
        /*00ae*/ 	.short	0x00ff


	//----- nvinfo : EIATTR_EXIT_INSTR_OFFSETS
	.align		4
        /*00b0*/ 	.byte	0x04, 0x1c
        /*00b2*/ 	.short	(.L_31 - .L_30)


	//   ....[0]....
.L_30:
        /*00b4*/ 	.word	0x00000f00


	//   ....[1]....
        /*00b8*/ 	.word	0x00000f50


	//----- nvinfo : EIATTR_REQNTID
	.align		4
.L_31:
        /*00bc*/ 	.byte	0x04, 0x10
        /*00be*/ 	.short	(.L_33 - .L_32)
.L_32:
        /*00c0*/ 	.word	0x00000100
        /*00c4*/ 	.word	0x00000001
        /*00c8*/ 	.word	0x00000001


	//----- nvinfo : EIATTR_CBANK_PARAM_SIZE
	.align		4
.L_33:
        /*00cc*/ 	.byte	0x03, 0x19
        /*00ce*/ 	.short	0x0048


	//----- nvinfo : EIATTR_PARAM_CBANK
	.align		4
        /*00d0*/ 	.byte	0x04, 0x0a
        /*00d2*/ 	.short	(.L_35 - .L_34)
	.align		4
.L_34:
        /*00d4*/ 	.word	index@(.nv.constant0.triton_poi_fused_add_convolution_mul_28)
        /*00d8*/ 	.short	0x0210
        /*00da*/ 	.short	0x0048


	//----- nvinfo : EIATTR_SW_WAR
	.align		4
.L_35:
        /*00dc*/ 	.byte	0x04, 0x36
        /*00de*/ 	.short	(.L_37 - .L_36)
.L_36:
        /*00e0*/ 	.word	0x00000008
.L_37:


//--------------------- .nv.callgraph             --------------------------
	.section	.nv.callgraph,"",@"SHT_CUDA_CALLGRAPH"
	.align	4
	.sectionentsize	8
	.align		4
        /*0000*/ 	.word	0x00000000
	.align		4
        /*0004*/ 	.word	0xffffffff
	.align		4
        /*0008*/ 	.word	0x00000000
	.align		4
        /*000c*/ 	.word	0xfffffffe
	.align		4
        /*0010*/ 	.word	0x00000000
	.align		4
        /*0014*/ 	.word	0xfffffffd
	.align		4
        /*0018*/ 	.word	0x00000000
	.align		4
        /*001c*/ 	.word	0xfffffffc


//--------------------- .text.triton_poi_fused_add_convolution_mul_28 --------------------------
	.section	.text.triton_poi_fused_add_convolution_mul_28,"ax",@progbits
	.sectionflags	@"SHF_BARRIERS=1"
	.align	128
        .global         triton_poi_fused_add_convolution_mul_28
        .type           triton_poi_fused_add_convolution_mul_28,@function
        .size           triton_poi_fused_add_convolution_mul_28,(.L_x_1 - triton_poi_fused_add_convolution_mul_28)
        .other          triton_poi_fused_add_convolution_mul_28,@"STO_CUDA_ENTRY STV_DEFAULT"
triton_poi_fused_add_convolution_mul_28:
.text.triton_poi_fused_add_convolution_mul_28:
[----:B------:R-:W0:Y:S01]  /*0000*/  LDC R1, c[0x0][0x28] ;  /* 0x00000a00ff017b82 */ /* 0x000e220000000800 */
[----:B------:R-:W1:Y:S07]  /*0010*/  S2R R0, SR_TID.X ;  /* 0x0000000000007919 */ /* 0x000e6e0000002100 */
[----:B------:R-:W2:Y:S01]  /*0020*/  LDC.64 R18, c[0x0][0x220] ;  /* 0x00008800ff127b82 */ /* 0x000ea20000000a00 */
[----:B------:R-:W-:Y:S02]  /*0030*/  CS2R R4, SRZ ;  /* 0x0000000000047805 */ /* 0x000fe4000001ff00 */
[----:B------:R-:W-:Y:S01]  /*0040*/  CS2R R6, SRZ ;  /* 0x0000000000067805 */ /* 0x000fe2000001ff00 */
[----:B------:R-:W3:Y:S01]  /*0050*/  S2R R2, SR_CTAID.X ;  /* 0x0000000000027919 */ /* 0x000ee20000002500 */
[----:B------:R-:W-:Y:S01]  /*0060*/  ULDC.64 UR6, c[0x0][0x208] ;  /* 0x0000820000067ab9 */ /* 0x000fe20000000a00 */
[----:B------:R-:W4:Y:S02]  /*0070*/  S2R R3, SR_CTAID.Y ;  /* 0x0000000000037919 */ /* 0x000f240000002600 */
[----:B------:R-:W5:Y:S08]  /*0080*/  LDC.64 R28, c[0x0][0x228] ;  /* 0x00008a00ff1c7b82 */ /* 0x000f700000000a00 */
[----:B------:R-:W5:Y:S01]  /*0090*/  LDC.64 R38, c[0x0][0x230] ;  /* 0x00008c00ff267b82 */ /* 0x000f620000000a00 */
[----:B------:R-:W-:-:S02]  /*00a0*/  CS2R R8, SRZ ;  /* 0x0000000000087805 */ /* 0x000fc4000001ff00 */
[----:B------:R-:W-:Y:S02]  /*00b0*/  CS2R R10, SRZ ;  /* 0x00000000000a7805 */ /* 0x000fe4000001ff00 */
[----:B------:R-:W-:Y:S02]  /*00c0*/  CS2R R12, SRZ ;  /* 0x00000000000c7805 */ /* 0x000fe4000001ff00 */
[----:B------:R-:W-:Y:S02]  /*00d0*/  CS2R R14, SRZ ;  /* 0x00000000000e7805 */ /* 0x000fe4000001ff00 */
[----:B------:R-:W-:Y:S02]  /*00e0*/  CS2R R16, SRZ ;  /* 0x0000000000107805 */ /* 0x000fe4000001ff00 */
[----:B------:R-:W-:Y:S02]  /*00f0*/  CS2R R20, SRZ ;  /* 0x0000000000147805 */ /* 0x000fe4000001ff00 */
[----:B------:R-:W-:-:S02]  /*0100*/  CS2R R22, SRZ ;  /* 0x0000000000167805 */ /* 0x000fc4000001ff00 */
[----:B------:R-:W-:Y:S01]  /*0110*/  CS2R R24, SRZ ;  /* 0x0000000000187805 */ /* 0x000fe2000001ff00 */
[----:B------:R-:W5:Y:S01]  /*0120*/  LDC.64 R50, c[0x0][0x210] ;  /* 0x00008400ff327b82 */ /* 0x000f620000000a00 */
[----:B-1----:R-:W-:Y:S01]  /*0130*/  IMAD.SHL.U32 R49, R0, 0x4, RZ ;  /* 0x0000000400317824 */ /* 0x002fe200078e00ff */
[----:B------:R-:W-:-:S06]  /*0140*/  SHF.R.U32.HI R26, RZ, 0x2, R0 ;  /* 0x00000002ff1a7819 */ /* 0x000fcc0000011600 */
[----:B------:R-:W1:Y:S01]  /*0150*/  LDC.64 R58, c[0x0][0x238] ;  /* 0x00008e00ff3a7b82 */ /* 0x000e620000000a00 */
[----:B---3--:R-:W-:Y:S02]  /*0160*/  SHF.L.U32 R2, R2, 0x4, RZ ;  /* 0x0000000402027819 */ /* 0x008fe400000006ff */
[----:B------:R-:W-:Y:S02]  /*0170*/  SGXT.U32 R26, R26, 0x6 ;  /* 0x000000061a1a781a */ /* 0x000fe40000000000 */
[----:B------:R-:W-:Y:S02]  /*0180*/  LOP3.LUT R48, R2, 0xc, R49, 0xf8, !PT ;  /* 0x0000000c02307812 */ /* 0x000fe400078ef831 */
[----:B----4-:R-:W-:Y:S02]  /*0190*/  PRMT R31, R26, 0x6540, R3 ;  /* 0x000065401a1f7816 */ /* 0x010fe40000000003 */
[C---:B------:R-:W-:Y:S01]  /*01a0*/  ISETP.GE.AND P4, PT, R48.reuse, 0x80, PT ;  /* 0x000000803000780c */ /* 0x040fe20003f86270 */
[----:B--2---:R-:W-:Y:S01]  /*01b0*/  IMAD.WIDE R18, R48, 0x4, R18 ;  /* 0x0000000430127825 */ /* 0x004fe200078e0212 */
[----:B------:R-:W-:-:S02]  /*01c0*/  LOP3.LUT R33, R31, 0x40, RZ, 0xfc, !PT ;  /* 0x000000401f217812 */ /* 0x000fc400078efcff */
[C---:B------:R-:W-:Y:S02]  /*01d0*/  LOP3.LUT R35, R31.reuse, 0x80, RZ, 0xfc, !PT ;  /* 0x000000801f237812 */ /* 0x040fe400078efcff */
[C---:B------:R-:W-:Y:S02]  /*01e0*/  LOP3.LUT R37, R31.reuse, 0xc0, RZ, 0xfc, !PT ;  /* 0x000000c01f257812 */ /* 0x040fe400078efcff */
[----:B------:R-:W-:Y:S02]  /*01f0*/  ISETP.LT.AND P0, PT, R31, 0x100, !P4 ;  /* 0x000001001f00780c */ /* 0x000fe40006701270 */
[----:B------:R-:W-:Y:S02]  /*0200*/  ISETP.LT.AND P1, PT, R33, 0x100, !P4 ;  /* 0x000001002100780c */ /* 0x000fe40006721270 */
[----:B------:R-:W-:Y:S01]  /*0210*/  ISETP.LT.AND P2, PT, R35, 0x100, !P4 ;  /* 0x000001002300780c */ /* 0x000fe20006741270 */
[----:B------:R2:W3:Y:S01]  /*0220*/  @!P4 LDG.E.EL.128 R4, desc[UR6][R18.64] ;  /* 0x000000061204c981 */ /* 0x0004e2000c2e1d00 */
[----:B------:R-:W-:Y:S01]  /*0230*/  ISETP.LT.AND P3, PT, R37, 0x100, !P4 ;  /* 0x000001002500780c */ /* 0x000fe20006761270 */
[--C-:B------:R-:W-:Y:S01]  /*0240*/  IMAD R57, R33, 0x80, R48.reuse ;  /* 0x0000008021397824 */ /* 0x100fe200078e0230 */
[-C--:B------:R-:W-:Y:S01]  /*0250*/  LEA R55, R31, R48.reuse, 0x7 ;  /* 0x000000301f377211 */ /* 0x080fe200078e38ff */
[----:B------:R-:W-:Y:S01]  /*0260*/  IMAD R41, R37, 0x80, R48 ;  /* 0x0000008025297824 */ /* 0x000fe200078e0230 */
[----:B------:R-:W-:-:S02]  /*0270*/  LEA R53, R35, R48, 0x7 ;  /* 0x0000003023357211 */ /* 0x000fc400078e38ff */
[----:B------:R-:W-:Y:S01]  /*0280*/  CS2R R26, SRZ ;  /* 0x00000000001a7805 */ /* 0x000fe2000001ff00 */
[--C-:B-----5:R-:W-:Y:S01]  /*0290*/  IMAD.WIDE R34, R57, 0x4, R28.reuse ;  /* 0x0000000439227825 */ /* 0x120fe200078e021c */
[----:B------:R-:W4:Y:S01]  /*02a0*/  LDC.64 R32, c[0x0][0x218] ;  /* 0x00008600ff207b82 */ /* 0x000f220000000a00 */
[----:B--2---:R-:W-:Y:S02]  /*02b0*/  CS2R R18, SRZ ;  /* 0x0000000000127805 */ /* 0x004fe4000001ff00 */
[--C-:B------:R-:W-:Y:S01]  /*02c0*/  IMAD.WIDE R30, R55, 0x4, R28.reuse ;  /* 0x00000004371e7825 */ /* 0x100fe200078e021c */
[----:B------:R-:W2:Y:S03]  /*02d0*/  @P1 LDG.E.EL.128 R12, desc[UR6][R34.64] ;  /* 0x00000006220c1981 */ /* 0x000ea6000c2e1d00 */
[----:B------:R-:W-:Y:S01]  /*02e0*/  IMAD.WIDE R36, R53, 0x4, R28 ;  /* 0x0000000435247825 */ /* 0x000fe200078e021c */
[----:B------:R5:W3:Y:S03]  /*02f0*/  @P0 LDG.E.EL.128 R8, desc[UR6][R30.64] ;  /* 0x000000061e080981 */ /* 0x000ae6000c2e1d00 */
[----:B0-----:R-:W-:Y:S01]  /*0300*/  IMAD.WIDE R38, R48, 0x4, R38 ;  /* 0x0000000430267825 */ /* 0x001fe200078e0226 */
[----:B------:R0:W2:Y:S03]  /*0310*/  @P2 LDG.E.EL.128 R16, desc[UR6][R36.64] ;  /* 0x0000000624102981 */ /* 0x0000a6000c2e1d00 */
[----:B------:R-:W-:Y:S01]  /*0320*/  IMAD.WIDE R28, R41, 0x4, R28 ;  /* 0x00000004291c7825 */ /* 0x000fe200078e021c */
[----:B------:R0:W3:Y:S04]  /*0330*/  @!P4 LDG.E.EL.128 R20, desc[UR6][R38.64] ;  /* 0x000000062614c981 */ /* 0x0000e8000c2e1d00 */
[----:B------:R1:W4:Y:S01]  /*0340*/  @P3 LDG.E.EL.128 R24, desc[UR6][R28.64] ;  /* 0x000000061c183981 */ /* 0x000322000c2e1d00 */
[----:B------:R-:W-:Y:S01]  /*0350*/  IMAD.WIDE R54, R55, 0x4, R50 ;  /* 0x0000000437367825 */ /* 0x000fe200078e0232 */
[----:B-----5:R-:W-:-:S02]  /*0360*/  CS2R R30, SRZ ;  /* 0x00000000001e7805 */ /* 0x020fc4000001ff00 */
[----:B------:R-:W-:Y:S01]  /*0370*/  CS2R R34, SRZ ;  /* 0x0000000000227805 */ /* 0x000fe2000001ff00 */
[--C-:B------:R-:W-:Y:S01]  /*0380*/  IMAD.WIDE R56, R57, 0x4, R50.reuse ;  /* 0x0000000439387825 */ /* 0x100fe200078e0232 */
[----:B0-----:R-:W-:Y:S02]  /*0390*/  CS2R R36, SRZ ;  /* 0x0000000000247805 */ /* 0x001fe4000001ff00 */
[----:B------:R-:W-:Y:S01]  /*03a0*/  CS2R R38, SRZ ;  /* 0x0000000000267805 */ /* 0x000fe2000001ff00 */
[--C-:B------:R-:W-:Y:S01]  /*03b0*/  IMAD.WIDE R52, R53, 0x4, R50.reuse ;  /* 0x0000000435347825 */ /* 0x100fe200078e0232 */
[----:B-1----:R-:W-:Y:S02]  /*03c0*/  CS2R R28, SRZ ;  /* 0x00000000001c7805 */ /* 0x002fe4000001ff00 */
[----:B------:R-:W-:Y:S02]  /*03d0*/  CS2R R42, SRZ ;  /* 0x00000000002a7805 */ /* 0x000fe4000001ff00 */
[----:B------:R-:W-:Y:S01]  /*03e0*/  CS2R R44, SRZ ;  /* 0x00000000002c7805 */ /* 0x000fe2000001ff00 */
[----:B------:R-:W-:Y:S01]  /*03f0*/  IMAD.WIDE R50, R41, 0x4, R50 ;  /* 0x0000000429327825 */ /* 0x000fe200078e0232 */
[----:B------:R-:W-:-:S02]  /*0400*/  CS2R R40, SRZ ;  /* 0x0000000000287805 */ /* 0x000fc4000001ff00 */
[----:B------:R-:W-:Y:S01]  /*0410*/  CS2R R46, SRZ ;  /* 0x00000000002e7805 */ /* 0x000fe2000001ff00 */
[----:B------:R-:W5:Y:S04]  /*0420*/  @P1 LDG.E.EL.128 R36, desc[UR6][R56.64] ;  /* 0x0000000638241981 */ /* 0x000f68000c2e1d00 */
[----:B------:R-:W5:Y:S04]  /*0430*/  @P2 LDG.E.EL.128 R40, desc[UR6][R52.64] ;  /* 0x0000000634282981 */ /* 0x000f68000c2e1d00 */
[----:B------:R-:W5:Y:S01]  /*0440*/  @P3 LDG.E.EL.128 R44, desc[UR6][R50.64] ;  /* 0x00000006322c3981 */ /* 0x000f62000c2e1d00 */
[----:B------:R-:W-:-:S04]  /*0450*/  IMAD.WIDE R60, R48, 0x4, R58 ;  /* 0x00000004303c7825 */ /* 0x000fc800078e023a */
[-CC-:B---3--:R-:W-:Y:S01]  /*0460*/  FFMA R8, R8, R4.reuse, R20.reuse ;  /* 0x0000000408087223 */ /* 0x188fe20000000014 */
[-CC-:B--2---:R-:W-:Y:S01]  /*0470*/  FFMA R12, R12, R4.reuse, R20.reuse ;  /* 0x000000040c0c7223 */ /* 0x184fe20000000014 */
[-CC-:B------:R-:W-:Y:S01]  /*0480*/  FFMA R16, R16, R4.reuse, R20.reuse ;  /* 0x0000000410107223 */ /* 0x180fe20000000014 */
[-CC-:B------:R-:W-:Y:S01]  /*0490*/  FFMA R9, R9, R5.reuse, R21.reuse ;  /* 0x0000000509097223 */ /* 0x180fe20000000015 */
[----:B----4-:R-:W-:Y:S01]  /*04a0*/  FFMA R24, R24, R4, R20 ;  /* 0x0000000418187223 */ /* 0x010fe20000000014 */
[-CC-:B------:R-:W-:Y:S01]  /*04b0*/  FFMA R13, R13, R5.reuse, R21.reuse ;  /* 0x000000050d0d7223 */ /* 0x180fe20000000015 */
[-CC-:B------:R-:W-:Y:S01]  /*04c0*/  FFMA R17, R17, R5.reuse, R21.reuse ;  /* 0x0000000511117223 */ /* 0x180fe20000000015 */
[----:B------:R-:W-:Y:S02]  /*04d0*/  FFMA R25, R25, R5, R21 ;  /* 0x0000000519197223 */ /* 0x000fe40000000015 */
[----:B------:R-:W0:Y:S01]  /*04e0*/  LDC.64 R20, c[0x0][0x240] ;  /* 0x00009000ff147b82 */ /* 0x000e220000000a00 */
[----:B------:R-:W-:Y:S01]  /*04f0*/  IMAD.WIDE R4, R48, 0x4, R32 ;  /* 0x0000000430047825 */ /* 0x000fe200078e0220 */
[----:B------:R-:W-:-:S04]  /*0500*/  CS2R R32, SRZ ;  /* 0x0000000000207805 */ /* 0x000fc8000001ff00 */
[----:B------:R1:W5:Y:S04]  /*0510*/  @!P4 LDG.E.EL.128 R28, desc[UR6][R4.64] ;  /* 0x00000006041cc981 */ /* 0x000368000c2e1d00 */
[----:B------:R-:W2:Y:S01]  /*0520*/  @P0 LDG.E.EL.128 R32, desc[UR6][R54.64] ;  /* 0x0000000636200981 */ /* 0x000ea2000c2e1d00 */
[-CC-:B------:R-:W-:Y:S01]  /*0530*/  FFMA R10, R10, R6.reuse, R22.reuse ;  /* 0x000000060a0a7223 */ /* 0x180fe20000000016 */
[-CC-:B------:R-:W-:Y:S01]  /*0540*/  FFMA R14, R14, R6.reuse, R22.reuse ;  /* 0x000000060e0e7223 */ /* 0x180fe20000000016 */
[-CC-:B------:R-:W-:Y:S01]  /*0550*/  FFMA R18, R18, R6.reuse, R22.reuse ;  /* 0x0000000612127223 */ /* 0x180fe20000000016 */
[----:B------:R-:W-:Y:S01]  /*0560*/  FFMA R26, R26, R6, R22 ;  /* 0x000000061a1a7223 */ /* 0x000fe20000000016 */
[-CC-:B------:R-:W-:Y:S01]  /*0570*/  FFMA R11, R11, R7.reuse, R23.reuse ;  /* 0x000000070b0b7223 */ /* 0x180fe20000000017 */
[-CC-:B------:R-:W-:Y:S01]  /*0580*/  FFMA R15, R15, R7.reuse, R23.reuse ;  /* 0x000000070f0f7223 */ /* 0x180fe20000000017 */
[-CC-:B------:R-:W-:Y:S01]  /*0590*/  FFMA R19, R19, R7.reuse, R23.reuse ;  /* 0x0000000713137223 */ /* 0x180fe20000000017 */
[----:B------:R-:W-:Y:S01]  /*05a0*/  FFMA R27, R27, R7, R23 ;  /* 0x000000071b1b7223 */ /* 0x000fe20000000017 */
[----:B-1----:R-:W-:-:S02]  /*05b0*/  CS2R R4, SRZ ;  /* 0x0000000000047805 */ /* 0x002fc4000001ff00 */
[----:B------:R-:W-:Y:S02]  /*05c0*/  CS2R R6, SRZ ;  /* 0x0000000000067805 */ /* 0x000fe4000001ff00 */
[----:B------:R-:W-:Y:S01]  /*05d0*/  CS2R R22, SRZ ;  /* 0x0000000000167805 */ /* 0x000fe2000001ff00 */
[----:B0-----:R-:W-:Y:S01]  /*05e0*/  IMAD.WIDE R58, R48, 0x4, R20 ;  /* 0x00000004303a7825 */ /* 0x001fe200078e0214 */
[----:B------:R-:W-:Y:S02]  /*05f0*/  CS2R R20, SRZ ;  /* 0x0000000000147805 */ /* 0x000fe4000001ff00 */
[----:B------:R-:W3:Y:S04]  /*0600*/  @!P4 LDG.E.EL.128 R4, desc[UR6][R60.64] ;  /* 0x000000063c04c981 */ /* 0x000ee8000c2e1d00 */
[----:B------:R0:W3:Y:S01]  /*0610*/  @!P4 LDG.E.EL.128 R20, desc[UR6][R58.64] ;  /* 0x000000063a14c981 */ /* 0x0000e2000c2e1d00 */
[----:B------:R-:W1:Y:S01]  /*0620*/  S2R R48, SR_TID.X ;  /* 0x0000000000307919 */ /* 0x000e620000002100 */
[----:B------:R-:W4:Y:S01]  /*0630*/  S2UR UR5, SR_CgaCtaId ;  /* 0x00000000000579c3 */ /* 0x000f220000008800 */
[----:B------:R-:W-:-:S02]  /*0640*/  UMOV UR4, 0x400 ;  /* 0x0000040000047882 */ /* 0x000fc40000000000 */
[----:B----4-:R-:W-:-:S05]  /*0650*/  UPRMT UR4, UR5, 0x654, UR4 ;  /* 0x0000065405047896 */ /* 0x010fca0008000004 */
[----:B------:R-:W-:Y:S01]  /*0660*/  BAR.SYNC.DEFER_BLOCKING 0x0 ;  /* 0x0000000000007b1d */ /* 0x000fe20000010000 */
[C---:B-----5:R-:W-:Y:S01]  /*0670*/  FADD R36, R28.reuse, R36 ;  /* 0x000000241c247221 */ /* 0x060fe20000000000 */
[C---:B------:R-:W-:Y:S01]  /*0680*/  FADD R40, R28.reuse, R40 ;  /* 0x000000281c287221 */ /* 0x040fe20000000000 */
[C---:B------:R-:W-:Y:S01]  /*0690*/  FADD R44, R28.reuse, R44 ;  /* 0x0000002c1c2c7221 */ /* 0x040fe20000000000 */
[----:B--2---:R-:W-:Y:S01]  /*06a0*/  FADD R32, R28, R32 ;  /* 0x000000201c207221 */ /* 0x004fe20000000000 */
[----:B-1----:R-:W-:-:S04]  /*06b0*/  SHF.L.U32 R28, R48, 0xa, RZ ;  /* 0x0000000a301c7819 */ /* 0x002fc800000006ff */
[----:B------:R-:W-:-:S04]  /*06c0*/  LOP3.LUT R28, R28, 0xc00, RZ, 0xc0, !PT ;  /* 0x00000c001c1c7812 */ /* 0x000fc800078ec0ff */
[----:B0-----:R-:W-:Y:S01]  /*06d0*/  LOP3.LUT R59, R28, 0x300, RZ, 0xfc, !PT ;  /* 0x000003001c3b7812 */ /* 0x001fe200078efcff */
[----:B------:R-:W-:Y:S01]  /*06e0*/  FADD R33, R29, R33 ;  /* 0x000000211d217221 */ /* 0x000fe20000000000 */
[----:B------:R-:W-:Y:S01]  /*06f0*/  FADD R34, R30, R34 ;  /* 0x000000221e227221 */ /* 0x000fe20000000000 */
[----:B------:R-:W-:Y:S01]  /*0700*/  FADD R35, R31, R35 ;  /* 0x000000231f237221 */ /* 0x000fe20000000000 */
[----:B------:R-:W-:Y:S01]  /*0710*/  LEA.HI R60, R59, UR4, RZ, 0x1c ;  /* 0x000000043b3c7c11 */ /* 0x000fe2000f8fe0ff */
[C---:B------:R-:W-:Y:S01]  /*0720*/  FADD R37, R29.reuse, R37 ;  /* 0x000000251d257221 */ /* 0x040fe20000000000 */
[C---:B------:R-:W-:Y:S01]  /*0730*/  FADD R41, R29.reuse, R41 ;  /* 0x000000291d297221 */ /* 0x040fe20000000000 */
[----:B------:R-:W-:Y:S01]  /*0740*/  FADD R45, R29, R45 ;  /* 0x0000002d1d2d7221 */ /* 0x000fe20000000000 */
[----:B------:R-:W-:Y:S01]  /*0750*/  SHF.R.U32.HI R29, RZ, 0x2, R48 ;  /* 0x00000002ff1d7819 */ /* 0x000fe20000011630 */
[C---:B------:R-:W-:Y:S01]  /*0760*/  FADD R39, R31.reuse, R39 ;  /* 0x000000271f277221 */ /* 0x040fe20000000000 */
[----:B---3--:R-:W-:Y:S01]  /*0770*/  FFMA R59, R32, R4, R20 ;  /* 0x00000004203b7223 */ /* 0x008fe20000000014 */
[C---:B------:R-:W-:Y:S01]  /*0780*/  FADD R43, R31.reuse, R43 ;  /* 0x0000002b1f2b7221 */ /* 0x040fe20000000000 */
[----:B------:R-:W-:Y:S01]  /*0790*/  FADD R47, R31, R47 ;  /* 0x0000002f1f2f7221 */ /* 0x000fe20000000000 */
[----:B------:R0:W-:Y:S01]  /*07a0*/  @P0 STG.E.128 desc[UR6][R54.64], R32 ;  /* 0x0000002036000986 */ /* 0x0001e2000c101d06 */
[----:B------:R-:W-:Y:S01]  /*07b0*/  FADD R31, R8, R59 ;  /* 0x0000003b081f7221 */ /* 0x000fe20000000000 */
[----:B------:R-:W-:Y:S01]  /*07c0*/  SGXT.U32 R29, R29, 0x6 ;  /* 0x000000061d1d781a */ /* 0x000fe20000000000 */
[----:B------:R-:W-:Y:S01]  /*07d0*/  FFMA R8, R33, R5, R21 ;  /* 0x0000000521087223 */ /* 0x000fe20000000015 */
[C---:B------:R-:W-:Y:S01]  /*07e0*/  FADD R38, R30.reuse, R38 ;  /* 0x000000261e267221 */ /* 0x040fe20000000000 */
[C---:B------:R-:W-:Y:S01]  /*07f0*/  FADD R42, R30.reuse, R42 ;  /* 0x0000002a1e2a7221 */ /* 0x040fe20000000000 */
[----:B------:R-:W-:Y:S01]  /*0800*/  FADD R46, R30, R46 ;  /* 0x0000002e1e2e7221 */ /* 0x000fe20000000000 */
[----:B------:R-:W-:Y:S01]  /*0810*/  FFMA R30, R35, R7, R23 ;  /* 0x00000007231e7223 */ /* 0x000fe20000000017 */
[----:B------:R-:W-:Y:S01]  /*0820*/  FADD R8, R9, R8 ;  /* 0x0000000809087221 */ /* 0x000fe20000000000 */
[----:B------:R-:W-:Y:S01]  /*0830*/  LOP3.LUT R58, R28, 0x200, RZ, 0xfc, !PT ;  /* 0x000002001c3a7812 */ /* 0x000fe200078efcff */
[-CC-:B------:R-:W-:Y:S01]  /*0840*/  FFMA R59, R46, R6.reuse, R22.reuse ;  /* 0x000000062e3b7223 */ /* 0x180fe20000000016 */
[----:B0-----:R-:W-:Y:S01]  /*0850*/  FFMA R33, R34, R6, R22 ;  /* 0x0000000622217223 */ /* 0x001fe20000000016 */
[----:B------:R-:W-:-:S02]  /*0860*/  LOP3.LUT R55, R28, R29, RZ, 0xfc, !PT ;  /* 0x0000001d1c377212 */ /* 0x000fc400078efcff */
[----:B------:R-:W-:Y:S01]  /*0870*/  LOP3.LUT R29, R28, 0x100, RZ, 0xfc, !PT ;  /* 0x000001001c1d7812 */ /* 0x000fe200078efcff */
[----:B------:R-:W-:Y:S01]  /*0880*/  FADD R9, R10, R33 ;  /* 0x000000210a097221 */ /* 0x000fe20000000000 */
[----:B------:R-:W-:Y:S01]  /*0890*/  FADD R10, R11, R30 ;  /* 0x0000001e0b0a7221 */ /* 0x000fe20000000000 */
[----:B------:R-:W-:Y:S01]  /*08a0*/  LEA.HI R28, R28, UR4, RZ, 0x1c ;  /* 0x000000041c1c7c11 */ /* 0x000fe2000f8fe0ff */
[-CC-:B------:R-:W-:Y:S01]  /*08b0*/  FFMA R11, R36, R4.reuse, R20.reuse ;  /* 0x00000004240b7223 */ /* 0x180fe20000000014 */
[-CC-:B------:R-:W-:Y:S01]  /*08c0*/  FFMA R33, R40, R4.reuse, R20.reuse ;  /* 0x0000000428217223 */ /* 0x180fe20000000014 */
[----:B------:R-:W-:Y:S01]  /*08d0*/  FFMA R35, R44, R4, R20 ;  /* 0x000000042c237223 */ /* 0x000fe20000000014 */
[-CC-:B------:R-:W-:Y:S01]  /*08e0*/  FFMA R20, R37, R5.reuse, R21.reuse ;  /* 0x0000000525147223 */ /* 0x180fe20000000015 */
[-CC-:B------:R-:W-:Y:S01]  /*08f0*/  FFMA R4, R41, R5.reuse, R21.reuse ;  /* 0x0000000529047223 */ /* 0x180fe20000000015 */
[----:B------:R-:W-:Y:S01]  /*0900*/  FFMA R30, R45, R5, R21 ;  /* 0x000000052d1e7223 */ /* 0x000fe20000000015 */
[----:B------:R-:W-:Y:S01]  /*0910*/  LEA.HI R54, R29, UR4, RZ, 0x1c ;  /* 0x000000041d367c11 */ /* 0x000fe2000f8fe0ff */
[-CC-:B------:R-:W-:Y:S01]  /*0920*/  FFMA R21, R38, R6.reuse, R22.reuse ;  /* 0x0000000626157223 */ /* 0x180fe20000000016 */
[----:B------:R-:W-:Y:S01]  /*0930*/  LEA.HI R58, R58, UR4, RZ, 0x1c ;  /* 0x000000043a3a7c11 */ /* 0x000fe2000f8fe0ff */
[----:B------:R-:W-:Y:S01]  /*0940*/  FFMA R5, R42, R6, R22 ;  /* 0x000000062a057223 */ /* 0x000fe20000000016 */
[----:B------:R-:W-:Y:S01]  /*0950*/  LOP3.LUT R6, R49, 0xfc, RZ, 0xc0, !PT ;  /* 0x000000fc31067812 */ /* 0x000fe200078ec0ff */
[C---:B------:R-:W-:Y:S01]  /*0960*/  IMAD R28, R55.reuse, 0x4, R28 ;  /* 0x00000004371c7824 */ /* 0x040fe200078e021c */
[C---:B------:R-:W-:Y:S01]  /*0970*/  LEA R29, R55.reuse, R54, 0x2 ;  /* 0x00000036371d7211 */ /* 0x040fe200078e10ff */
[----:B------:R-:W-:Y:S01]  /*0980*/  IMAD R54, R55, 0x4, R58 ;  /* 0x0000000437367824 */ /* 0x000fe200078e023a */
[----:B------:R-:W-:Y:S01]  /*0990*/  PRMT R3, R6, 0x6540, R3 ;  /* 0x0000654006037816 */ /* 0x000fe20000000003 */
[-C--:B------:R-:W-:Y:S01]  /*09a0*/  FFMA R6, R39, R7.reuse, R23 ;  /* 0x0000000727067223 */ /* 0x080fe20000000017 */
[----:B------:R-:W-:Y:S01]  /*09b0*/  LEA R55, R55, R60, 0x2 ;  /* 0x0000003c37377211 */ /* 0x000fe200078e10ff */
[----:B------:R-:W-:Y:S01]  /*09c0*/  FADD R11, R12, R11 ;  /* 0x0000000b0c0b7221 */ /* 0x000fe20000000000 */
[----:B------:R-:W-:Y:S01]  /*09d0*/  FADD R20, R13, R20 ;  /* 0x000000140d147221 */ /* 0x000fe20000000000 */
[----:B------:R-:W-:Y:S01]  /*09e0*/  STS [R28], R31 ;  /* 0x0000001f1c007388 */ /* 0x000fe20000000800 */
[----:B------:R-:W-:Y:S01]  /*09f0*/  FADD R21, R14, R21 ;  /* 0x000000150e157221 */ /* 0x000fe20000000000 */
[----:B------:R-:W-:Y:S01]  /*0a00*/  FFMA R22, R43, R7, R23 ;  /* 0x000000072b167223 */ /* 0x000fe20000000017 */
[----:B------:R-:W-:Y:S01]  /*0a10*/  FADD R12, R15, R6 ;  /* 0x000000060f0c7221 */ /* 0x000fe20000000000 */
[----:B------:R-:W-:Y:S01]  /*0a20*/  STS [R29+0x400], R8 ;  /* 0x000400081d007388 */ /* 0x000fe20000000800 */
[----:B------:R-:W-:Y:S01]  /*0a30*/  FADD R33, R16, R33 ;  /* 0x0000002110217221 */ /* 0x000fe20000000000 */
[----:B------:R-:W-:-:S02]  /*0a40*/  FADD R14, R17, R4 ;  /* 0x00000004110e7221 */ /* 0x000fc40000000000 */
[----:B------:R-:W-:Y:S01]  /*0a50*/  STS [R54+0x800], R9 ;  /* 0x0008000936007388 */ /* 0x000fe20000000800 */
[----:B------:R-:W-:-:S03]  /*0a60*/  FADD R13, R18, R5 ;  /* 0x00000005120d7221 */ /* 0x000fc60000000000 */
[----:B------:R0:W-:Y:S01]  /*0a70*/  STS [R55+0xc00], R10 ;  /* 0x000c000a37007388 */ /* 0x0001e20000000800 */
[----:B------:R-:W-:Y:S01]  /*0a80*/  FFMA R32, R47, R7, R23 ;  /* 0x000000072f207223 */ /* 0x000fe20000000017 */
[----:B------:R-:W-:Y:S02]  /*0a90*/  FADD R22, R19, R22 ;  /* 0x0000001613167221 */ /* 0x000fe40000000000 */
[----:B------:R-:W-:Y:S01]  /*0aa0*/  STS [R28+0x100], R11 ;  /* 0x0001000b1c007388 */ /* 0x000fe20000000800 */
[----:B------:R-:W-:-:S03]  /*0ab0*/  FADD R35, R24, R35 ;  /* 0x0000002318237221 */ /* 0x000fc60000000000 */
[----:B------:R-:W-:Y:S01]  /*0ac0*/  STS [R29+0x500], R20 ;  /* 0x000500141d007388 */ /* 0x000fe20000000800 */
[----:B------:R-:W-:-:S03]  /*0ad0*/  FADD R30, R25, R30 ;  /* 0x0000001e191e7221 */ /* 0x000fc60000000000 */
[----:B------:R-:W-:Y:S01]  /*0ae0*/  STS [R54+0x900], R21 ;  /* 0x0009001536007388 */ /* 0x000fe20000000800 */
[----:B------:R-:W-:-:S03]  /*0af0*/  FADD R59, R26, R59 ;  /* 0x0000003b1a3b7221 */ /* 0x000fc60000000000 */
[----:B------:R1:W-:Y:S01]  /*0b00*/  STS [R55+0xd00], R12 ;  /* 0x000d000c37007388 */ /* 0x0003e20000000800 */
[----:B------:R-:W-:-:S03]  /*0b10*/  FADD R32, R27, R32 ;  /* 0x000000201b207221 */ /* 0x000fc60000000000 */
[----:B------:R-:W-:Y:S04]  /*0b20*/  STS [R28+0x200], R33 ;  /* 0x000200211c007388 */ /* 0x000fe80000000800 */
[----:B------:R-:W-:Y:S04]  /*0b30*/  STS [R29+0x600], R14 ;  /* 0x0006000e1d007388 */ /* 0x000fe80000000800 */
[----:B------:R-:W-:Y:S01]  /*0b40*/  STS [R54+0xa00], R13 ;  /* 0x000a000d36007388 */ /* 0x000fe20000000800 */
[----:B------:R-:W-:-:S03]  /*0b50*/  LOP3.LUT R49, R49, 0x3fc, RZ, 0xc0, !PT ;  /* 0x000003fc31317812 */ /* 0x000fc600078ec0ff */
[----:B------:R2:W-:Y:S04]  /*0b60*/  STS [R55+0xe00], R22 ;  /* 0x000e001637007388 */ /* 0x0005e80000000800 */
[----:B------:R-:W-:Y:S04]  /*0b70*/  STS [R28+0x300], R35 ;  /* 0x000300231c007388 */ /* 0x000fe80000000800 */
[----:B------:R-:W-:Y:S04]  /*0b80*/  @P1 STG.E.128 desc[UR6][R56.64], R36 ;  /* 0x0000002438001986 */ /* 0x000fe8000c101d06 */
[----:B------:R-:W-:Y:S04]  /*0b90*/  STS [R29+0x700], R30 ;  /* 0x0007001e1d007388 */ /* 0x000fe80000000800 */
[----:B------:R-:W-:Y:S04]  /*0ba0*/  @P2 STG.E.128 desc[UR6][R52.64], R40 ;  /* 0x0000002834002986 */ /* 0x000fe8000c101d06 */
[----:B------:R-:W-:Y:S01]  /*0bb0*/  STS [R54+0xb00], R59 ;  /* 0x000b003b36007388 */ /* 0x000fe20000000800 */
[----:B------:R-:W-:-:S03]  /*0bc0*/  LOP3.LUT R4, R49, 0x400, RZ, 0xfc, !PT ;  /* 0x0000040031047812 */ /* 0x000fc600078efcff */
[----:B------:R-:W-:Y:S01]  /*0bd0*/  @P3 STG.E.128 desc[UR6][R50.64], R44 ;  /* 0x0000002c32003986 */ /* 0x000fe2000c101d06 */
[----:B------:R-:W-:-:S03]  /*0be0*/  LOP3.LUT R6, R49, 0x800, RZ, 0xfc, !PT ;  /* 0x0000080031067812 */ /* 0x000fc600078efcff */
[----:B------:R-:W-:Y:S01]  /*0bf0*/  STS [R55+0xf00], R32 ;  /* 0x000f002037007388 */ /* 0x000fe20000000800 */
[----:B------:R-:W-:Y:S02]  /*0c00*/  SHF.R.U32.HI R48, RZ, 0x2, R48 ;  /* 0x00000002ff307819 */ /* 0x000fe40000011630 */
[----:B------:R-:W-:Y:S02]  /*0c10*/  SHF.R.U32.HI R5, RZ, 0x4, R4 ;  /* 0x00000004ff057819 */ /* 0x000fe40000011604 */
[----:B------:R-:W-:Y:S02]  /*0c20*/  SHF.R.U32.HI R6, RZ, 0x4, R6 ;  /* 0x00000004ff067819 */ /* 0x000fe40000011606 */
[----:B------:R-:W-:Y:S02]  /*0c30*/  LOP3.LUT R4, R48, 0x30, RZ, 0xc0, !PT ;  /* 0x0000003030047812 */ /* 0x000fe400078ec0ff */
[----:B------:R-:W-:Y:S02]  /*0c40*/  LOP3.LUT R5, R5, 0x70, RZ, 0xc0, !PT ;  /* 0x0000007005057812 */ /* 0x000fe400078ec0ff */
[----:B------:R-:W-:Y:S01]  /*0c50*/  LOP3.LUT R7, R6, 0xb0, RZ, 0xc0, !PT ;  /* 0x000000b006077812 */ /* 0x000fe200078ec0ff */
[----:B------:R-:W-:Y:S01]  /*0c60*/  VIADD R4, R4, UR4 ;  /* 0x0000000404047c36 */ /* 0x000fe20008000000 */
[----:B------:R-:W-:-:S03]  /*0c70*/  IADD3 R6, R5, UR4, RZ ;  /* 0x0000000405067c10 */ /* 0x000fc6000fffe0ff */
[----:B0-----:R-:W-:Y:S01]  /*0c80*/  VIADD R10, R7, UR4 ;  /* 0x00000004070a7c36 */ /* 0x001fe20008000000 */
[C---:B-1----:R-:W-:Y:S01]  /*0c90*/  LEA R12, R49.reuse, R4, 0x2 ;  /* 0x00000004310c7211 */ /* 0x042fe200078e10ff */
[----:B------:R-:W-:Y:S01]  /*0ca0*/  BAR.SYNC.DEFER_BLOCKING 0x0 ;  /* 0x0000000000007b1d */ /* 0x000fe20000010000 */
[C---:B------:R-:W-:Y:S02]  /*0cb0*/  IMAD R8, R49.reuse, 0x4, R6 ;  /* 0x0000000431087824 */ /* 0x040fe400078e0206 */
[----:B------:R-:W-:Y:S02]  /*0cc0*/  LEA R4, R49, R10, 0x2 ;  /* 0x0000000a31047211 */ /* 0x000fe400078e10ff */
[----:B------:R-:W-:-:S04]  /*0cd0*/  SHF.R.S32.HI R16, RZ, 0x1f, R3 ;  /* 0x0000001fff107819 */ /* 0x000fc80000011403 */
[----:B------:R-:W-:Y:S02]  /*0ce0*/  LEA.HI R18, R16, R3, RZ, 0x6 ;  /* 0x0000000310127211 */ /* 0x000fe400078f30ff */
[----:B------:R-:W0:Y:S01]  /*0cf0*/  LDC.64 R16, c[0x0][0x248] ;  /* 0x00009200ff107b82 */ /* 0x000e220000000a00 */
[----:B------:R-:W-:Y:S01]  /*0d00*/  SHF.R.U32.HI R19, RZ, 0x6, R0 ;  /* 0x00000006ff137819 */ /* 0x000fe20000011600 */
[----:B------:R-:W1:Y:S04]  /*0d10*/  LDS.128 R12, [R12] ;  /* 0x000000000c0c7984 */ /* 0x000e680000000c00 */
[----:B------:R-:W3:Y:S04]  /*0d20*/  LDS.128 R8, [R8+0x1000] ;  /* 0x0010000008087984 */ /* 0x000ee80000000c00 */
[----:B------:R-:W4:Y:S01]  /*0d30*/  LDS.128 R4, [R4+0x2000] ;  /* 0x0020000004047984 */ /* 0x000f220000000c00 */
[----:B------:R-:W-:Y:S01]  /*0d40*/  IMAD.SHL.U32 R0, R18, 0x80, RZ ;  /* 0x0000008012007824 */ /* 0x000fe200078e00ff */
[----:B------:R-:W-:-:S02]  /*0d50*/  SGXT.U32 R19, R19, 0x2 ;  /* 0x000000021313781a */ /* 0x000fc40000000000 */
[----:B------:R-:W-:Y:S02]  /*0d60*/  LOP3.LUT R23, R18, 0xffffffc0, RZ, 0xc0, !PT ;  /* 0xffffffc012177812 */ /* 0x000fe400078ec0ff */
[----:B------:R-:W-:Y:S02]  /*0d70*/  LOP3.LUT R0, R0, 0xffffe000, RZ, 0xc0, !PT ;  /* 0xffffe00000007812 */ /* 0x000fe400078ec0ff */
[----:B------:R-:W-:Y:S02]  /*0d80*/  LOP3.LUT R19, R2, R19, RZ, 0xfc, !PT ;  /* 0x0000001302137212 */ /* 0x000fe400078efcff */
[----:B------:R-:W-:Y:S02]  /*0d90*/  LOP3.LUT R18, R49, 0xc00, RZ, 0xfc, !PT ;  /* 0x00000c0031127812 */ /* 0x000fe400078efcff */
[----:B------:R-:W-:Y:S02]  /*0da0*/  ISETP.GE.AND P0, PT, R3, 0x100, PT ;  /* 0x000001000300780c */ /* 0x000fe40003f06270 */
[----:B------:R-:W-:-:S02]  /*0db0*/  IADD3 R23, R0, R3, -R23 ;  /* 0x0000000300177210 */ /* 0x000fc40007ffe817 */
[C---:B------:R-:W-:Y:S02]  /*0dc0*/  LOP3.LUT R0, R19.reuse, 0x4, RZ, 0xfc, !PT ;  /* 0x0000000413007812 */ /* 0x040fe400078efcff */
[C---:B------:R-:W-:Y:S02]  /*0dd0*/  LOP3.LUT R2, R19.reuse, 0x8, RZ, 0xfc, !PT ;  /* 0x0000000813027812 */ /* 0x040fe400078efcff */
[----:B------:R-:W-:Y:S02]  /*0de0*/  SHF.R.U32.HI R18, RZ, 0x4, R18 ;  /* 0x00000004ff127819 */ /* 0x000fe40000011612 */
[C---:B--2---:R-:W-:Y:S02]  /*0df0*/  LOP3.LUT R22, R19.reuse, 0xc, RZ, 0xfc, !PT ;  /* 0x0000000c13167812 */ /* 0x044fe400078efcff */
[----:B------:R-:W-:Y:S02]  /*0e00*/  ISETP.LT.AND P1, PT, R19, 0x80, !P0 ;  /* 0x000000801300780c */ /* 0x000fe40004721270 */
[----:B------:R-:W-:-:S02]  /*0e10*/  ISETP.LT.AND P2, PT, R0, 0x80, !P0 ;  /* 0x000000800000780c */ /* 0x000fc40004741270 */
[----:B------:R-:W-:Y:S02]  /*0e20*/  ISETP.LT.AND P3, PT, R2, 0x80, !P0 ;  /* 0x000000800200780c */ /* 0x000fe40004761270 */
[----:B------:R-:W-:Y:S02]  /*0e30*/  LOP3.LUT R18, R18, 0xf0, RZ, 0xc0, !PT ;  /* 0x000000f012127812 */ /* 0x000fe400078ec0ff */
[-C--:B------:R-:W-:Y:S02]  /*0e40*/  LEA R3, R19, R23.reuse, 0x6 ;  /* 0x0000001713037211 */ /* 0x080fe400078e30ff */
[----:B------:R-:W-:Y:S01]  /*0e50*/  ISETP.LT.AND P0, PT, R22, 0x80, !P0 ;  /* 0x000000801600780c */ /* 0x000fe20004701270 */
[----:B------:R-:W-:Y:S01]  /*0e60*/  IMAD R19, R0, 0x40, R23 ;  /* 0x0000004000137824 */ /* 0x000fe200078e0217 */
[----:B------:R-:W-:Y:S01]  /*0e70*/  LEA R21, R2, R23, 0x6 ;  /* 0x0000001702157211 */ /* 0x000fe200078e30ff */
[----:B------:R-:W-:Y:S02]  /*0e80*/  VIADD R0, R18, UR4 ;  /* 0x0000000412007c36 */ /* 0x000fe40008000000 */
[----:B0-----:R-:W-:-:S04]  /*0e90*/  IMAD.WIDE R2, R3, 0x4, R16 ;  /* 0x0000000403027825 */ /* 0x001fc800078e0210 */
[--C-:B------:R-:W-:Y:S01]  /*0ea0*/  IMAD.WIDE R18, R19, 0x4, R16.reuse ;  /* 0x0000000413127825 */ /* 0x100fe200078e0210 */
[----:B-1----:R0:W-:Y:S03]  /*0eb0*/  @P1 STG.E.128 desc[UR6][R2.64], R12 ;  /* 0x0000000c02001986 */ /* 0x0021e6000c101d06 */
[----:B------:R-:W-:Y:S01]  /*0ec0*/  IMAD.WIDE R20, R21, 0x4, R16 ;  /* 0x0000000415147825 */ /* 0x000fe200078e0210 */
[----:B---3--:R0:W-:Y:S01]  /*0ed0*/  @P2 STG.E.128 desc[UR6][R18.64], R8 ;  /* 0x0000000812002986 */ /* 0x0081e2000c101d06 */
[----:B------:R-:W-:-:S03]  /*0ee0*/  LEA R0, R49, R0, 0x2 ;  /* 0x0000000031007211 */ /* 0x000fc600078e10ff */
[----:B----4-:R0:W-:Y:S02]  /*0ef0*/  @P3 STG.E.128 desc[UR6][R20.64], R4 ;  /* 0x0000000414003986 */ /* 0x0101e4000c101d06 */
[----:B0-----:R-:W-:Y:S05]  /*0f00*/  @!P0 EXIT ;  /* 0x000000000000894d */ /* 0x001fea0003800000 */
[----:B0-----:R-:W0:Y:S01]  /*0f10*/  LDS.128 R4, [R0+0x3000] ;  /* 0x0030000000047984 */ /* 0x001e220000000c00 */
[----:B------:R-:W-:-:S05]  /*0f20*/  LEA R23, R22, R23, 0x6 ;  /* 0x0000001716177211 */ /* 0x000fca00078e30ff */
[----:B------:R-:W-:-:S05]  /*0f30*/  IMAD.WIDE R16, R23, 0x4, R16 ;  /* 0x0000000417107825 */ /* 0x000fca00078e0210 */
[----:B0-----:R-:W-:Y:S01]  /*0f40*/  STG.E.128 desc[UR6][R16.64], R4 ;  /* 0x0000000410007986 */ /* 0x001fe2000c101d06 */
[----:B------:R-:W-:Y:S05]  /*0f50*/  EXIT ;  /* 0x000000000000794d */ /* 0x000fea0003800000 */
.L_x_0:
[----:B------:R-:W-:-:S00]  /*0f60*/  BRA `(.L_x_0) ;  /* 0xfffffffc00fc7947 */ /* 0x000fc0000383ffff */
[----:B------:R-:W-:-:S00]  /*0f70*/  NOP ;  /* 0x0000000000007918 */ /* 0x000fc00000000000 */
        /* <DEDUP_REMOVED lines=8> */
.L_x_1:


//--------------------- .nv.shared.triton_poi_fused_add_convolution_mul_28 --------------------------
	.section	.nv.shared.triton_poi_fused_add_convolution_mul_28,"aw",@nobits
	.sectionflags	@""
	.align	16
	.zero		1024


//--------------------- .nv.constant0.triton_poi_fused_add_convolution_mul_28 --------------------------
	.section	.nv.constant0.triton_poi_fused_add_convolution_mul_28,"a",@progbits
	.sectionflags	@""
	.align	4
.nv.constant0.triton_poi_fused_add_convolution_mul_28:
	.zero		600
